	.headerflags	@"EF_CUDA_TEXMODE_UNIFIED EF_CUDA_64BIT_ADDRESS EF_CUDA_SM86 EF_CUDA_VIRTUAL_SM(EF_CUDA_SM86)"
	.elftype	@"ET_EXEC"


//--------------------- .nv.info                  --------------------------
	.section	.nv.info,"",@"SHT_CUDA_INFO"
	.align	4


	//----- nvinfo : EIATTR_REGCOUNT
	.align		4
        /*0000*/ 	.byte	0x04, 0x2f
        /*0002*/ 	.short	(.L_1 - .L_0)
	.align		4
.L_0:
        /*0004*/ 	.word	index@(triton_poi_fused__to_copy_4)
        /*0008*/ 	.word	0x00000008


	//----- nvinfo : EIATTR_MIN_STACK_SIZE
	.align		4
.L_1:
        /*000c*/ 	.byte	0x04, 0x12
        /*000e*/ 	.short	(.L_3 - .L_2)
	.align		4
.L_2:
        /*0010*/ 	.word	index@(triton_poi_fused__to_copy_4)
        /*0014*/ 	.word	0x00000000


	//----- nvinfo : EIATTR_FRAME_SIZE
	.align		4
.L_3:
        /*0018*/ 	.byte	0x04, 0x11
        /*001a*/ 	.short	(.L_5 - .L_4)
	.align		4
.L_4:
        /*001c*/ 	.word	index@(triton_poi_fused__to_copy_4)
        /*0020*/ 	.word	0x00000000


	//----- nvinfo : EIATTR_MIN_STACK_SIZE
	.align		4
.L_5:
        /*0024*/ 	.byte	0x04, 0x12
        /*0026*/ 	.short	(.L_7 - .L_6)
	.align		4
.L_6:
        /*0028*/ 	.word	index@(triton_poi_fused__to_copy_4)
        /*002c*/ 	.word	0x00000000
.L_7:


//--------------------- .nv.info.triton_poi_fused__to_copy_4 --------------------------
	.section	.nv.info.triton_poi_fused__to_copy_4,"",@"SHT_CUDA_INFO"
	.sectionflags	@""
	.align	4


	//----- nvinfo : EIATTR_CUDA_API_VERSION
	.align		4
        /*0000*/ 	.byte	0x04, 0x37
        /*0002*/ 	.short	(.L_9 - .L_8)
.L_8:
        /*0004*/ 	.word	0x0000007c


	//----- nvinfo : EIATTR_SW2861232_WAR
	.align		4
.L_9:
        /*0008*/ 	.byte	0x01, 0x35
	.zero		2


	//----- nvinfo : EIATTR_PARAM_CBANK
	.align		4
        /*000c*/ 	.byte	0x04, 0x0a
        /*000e*/ 	.short	(.L_11 - .L_10)
	.align		4
.L_10:
        /*0010*/ 	.word	index@(.nv.constant0.triton_poi_fused__to_copy_4)
        /*0014*/ 	.short	0x0160
        /*0016*/ 	.short	0x0020


	//----- nvinfo : EIATTR_CBANK_PARAM_SIZE
	.align		4
.L_11:
        /*0018*/ 	.byte	0x03, 0x19
        /*001a*/ 	.short	0x0020


	//----- nvinfo : EIATTR_KPARAM_INFO
	.align		4
        /*001c*/ 	.byte	0x04, 0x17
        /*001e*/ 	.short	(.L_13 - .L_12)
.L_12:
        /*0020*/ 	.word	0x00000000
        /*0024*/ 	.short	0x0003
        /*0026*/ 	.short	0x0018
        /*0028*/ 	.byte	0x00, 0xf4, 0x21, 0x00


	//----- nvinfo : EIATTR_KPARAM_INFO
	.align		4
.L_13:
        /*002c*/ 	.byte	0x04, 0x17
        /*002e*/ 	.short	(.L_15 - .L_14)
.L_14:
        /*0030*/ 	.word	0x00000000
        /*0034*/ 	.short	0x0002
        /*0036*/ 	.short	0x0010
        /*0038*/ 	.byte	0x00, 0xf0, 0x11, 0x00


	//----- nvinfo : EIATTR_KPARAM_INFO
	.align		4
.L_15:
        /*003c*/ 	.byte	0x04, 0x17
        /*003e*/ 	.short	(.L_17 - .L_16)
.L_16:
        /*0040*/ 	.word	0x00000000
        /*0044*/ 	.short	0x0001
        /*0046*/ 	.short	0x0008
        /*0048*/ 	.byte	0x00, 0xf4, 0x21, 0x00


	//----- nvinfo : EIATTR_KPARAM_INFO
	.align		4
.L_17:
        /*004c*/ 	.byte	0x04, 0x17
        /*004e*/ 	.short	(.L_19 - .L_18)
.L_18:
        /*0050*/ 	.word	0x00000000
        /*0054*/ 	.short	0x0000
        /*0056*/ 	.short	0x0000
        /*0058*/ 	.byte	0x00, 0xf4, 0x21, 0x00


	//----- nvinfo : EIATTR_MAXREG_COUNT
	.align		4
.L_19:
        /*005c*/ 	.byte	0x03, 0x1b
        /*005e*/ 	.short	0x00ff


	//----- nvinfo : EIATTR_EXIT_INSTR_OFFSETS
	.align		4
        /*0060*/ 	.byte	0x04, 0x1c
        /*0062*/ 	.short	(.L_21 - .L_20)


	//   ....[0]....
.L_20:
        /*0064*/ 	.word	0x00000120


	//   ....[1]....
        /*0068*/ 	.word	0x00000140


	//----- nvinfo : EIATTR_REQNTID
	.align		4
.L_21:
        /*006c*/ 	.byte	0x04, 0x10
        /*006e*/ 	.short	(.L_23 - .L_22)
.L_22:
        /*0070*/ 	.word	0x00000080
        /*0074*/ 	.word	0x00000001
        /*0078*/ 	.word	0x00000001


	//----- nvinfo : EIATTR_CRS_STACK_SIZE
	.align		4
.L_23:
        /*007c*/ 	.byte	0x04, 0x1e
        /*007e*/ 	.short	(.L_25 - .L_24)
.L_24:
        /*0080*/ 	.word	0x00000000
.L_25:


//--------------------- .nv.callgraph             --------------------------
	.section	.nv.callgraph,"",@"SHT_CUDA_CALLGRAPH"
	.align	4
	.sectionentsize	8
	.align		4
        /*0000*/ 	.word	0x00000000
	.align		4
        /*0004*/ 	.word	0xffffffff
	.align		4
        /*0008*/ 	.word	0x00000000
	.align		4
        /*000c*/ 	.word	0xfffffffe
	.align		4
        /*0010*/ 	.word	0x00000000
	.align		4
        /*0014*/ 	.word	0xfffffffd
	.align		4
        /*0018*/ 	.word	0x00000000
	.align		4
        /*001c*/ 	.word	0xfffffffc


//--------------------- .nv.rel.action            --------------------------
	.section	.nv.rel.action,"",@"SHT_CUDA_RELOCINFO"
	.align	8
	.sectionentsize	8
        /*0000*/ 	.byte	0x73, 0x00, 0x00, 0x00, 0x00, 0x00, 0x00, 0x00, 0x00, 0x00, 0x00, 0x11, 0x25, 0x00, 0x05, 0x36


//--------------------- .nv.constant0.triton_poi_fused__to_copy_4 --------------------------
	.section	.nv.constant0.triton_poi_fused__to_copy_4,"a",@progbits
	.sectionflags	@""
	.align	4
.nv.constant0.triton_poi_fused__to_copy_4:
	.zero		384


//--------------------- .text.triton_poi_fused__to_copy_4 --------------------------
	.section	.text.triton_poi_fused__to_copy_4,"ax",@progbits
	.sectioninfo	@"SHI_REGISTERS=8"
	.align	128
        .global         triton_poi_fused__to_copy_4
        .type           triton_poi_fused__to_copy_4,@function
        .size           triton_poi_fused__to_copy_4,(.L_x_3 - triton_poi_fused__to_copy_4)
        .other          triton_poi_fused__to_copy_4,@"STO_CUDA_ENTRY STV_DEFAULT"
triton_poi_fused__to_copy_4:
.text.triton_poi_fused__to_copy_4:
[----:B------:R-:W-:Y:S02]  /*0000*/  IMAD.MOV.U32 R1, RZ, RZ, c[0x0][0x28] ;  /* 0x00000a00ff017624 */ /* 0x000fe400078e00ff */
[----:B------:R-:W0:Y:S01]  /*0010*/  S2R R0, SR_TID.X ;  /* 0x0000000000007919 */ /* 0x000e220000002100 */
[----:B------:R-:W-:Y:S01]  /*0020*/  MOV R5, 0x2 ;  /* 0x0000000200057802 */ /* 0x000fe20000000f00 */
[----:B------:R-:W-:Y:S01]  /*0030*/  ULDC.64 UR4, c[0x0][0x118] ;  /* 0x0000460000047ab9 */ /* 0x000fe20000000a00 */
[----:B------:R-:W-:Y:S01]  /*0040*/  BSSY B0, `(.L_x_0) ;  /* 0x000000c000007945 */ /* 0x000fe20003800000 */
[----:B------:R-:W1:Y:S01]  /*0050*/  S2R R3, SR_CTAID.X ;  /* 0x0000000000037919 */ /* 0x000e620000002500 */
[----:B0-----:R-:W-:-:S04]  /*0060*/  SHF.L.U32 R0, R0, 0x1, RZ ;  /* 0x0000000100007819 */ /* 0x001fc800000006ff */
[----:B------:R-:W-:-:S05]  /*0070*/  LOP3.LUT R0, R0, 0xfe, RZ, 0xc0, !PT ;  /* 0x000000fe00007812 */ /* 0x000fca00078ec0ff */
[----:B-1----:R-:W-:Y:S02]  /*0080*/  IMAD R0, R3, 0x100, R0 ;  /* 0x0000010003007824 */ /* 0x002fe400078e0200 */
[----:B------:R-:W-:Y:S02]  /*0090*/  CS2R R2, SRZ ;  /* 0x0000000000027805 */ /* 0x000fe4000001ff00 */
[C---:B------:R-:W-:Y:S01]  /*00a0*/  IMAD.WIDE R4, R0.reuse, R5, c[0x0][0x168] ;  /* 0x00005a0000047625 */ /* 0x040fe200078e0205 */
[----:B------:R-:W-:-:S13]  /*00b0*/  ISETP.GE.AND P0, PT, R0, 0xc00, PT ;  /* 0x00000c000000780c */ /* 0x000fda0003f06270 */
[----:B------:R-:W-:Y:S05]  /*00c0*/  @P0 BRA `(.L_x_1) ;  /* 0x0000003000000947 */ /* 0x000fea0003800000 */
[----:B------:R-:W-:-:S04]  /*00d0*/  IMAD.MOV.U32 R3, RZ, RZ, 0x4 ;  /* 0x00000004ff037424 */ /* 0x000fc800078e00ff */
[----:B------:R-:W-:-:S06]  /*00e0*/  IMAD.WIDE R2, R0, R3, c[0x0][0x160] ;  /* 0x0000580000027625 */ /* 0x000fcc00078e0203 */
[----:B------:R-:W5:Y:S02]  /*00f0*/  LDG.E.64 R2, [R2.64] ;  /* 0x0000000402027981 */ /* 0x000f64000c1e1b00 */
.L_x_1:
[----:B------:R-:W-:Y:S05]  /*0100*/  BSYNC B0 ;  /* 0x0000000000007941 */ /* 0x000fea0003800000 */
.L_x_0:
[----:B-----5:R-:W-:Y:S01]  /*0110*/  F2FP.BF16.PACK_AB R3, R3, R2 ;  /* 0x000000020303723e */ /* 0x020fe200000010ff */
[----:B------:R-:W-:Y:S06]  /*0120*/  @P0 EXIT ;  /* 0x000000000000094d */ /* 0x000fec0003800000 */
[----:B------:R-:W-:Y:S01]  /*0130*/  STG.E [R4.64], R3 ;  /* 0x0000000304007986 */ /* 0x000fe2000c101904 */
[----:B------:R-:W-:Y:S05]  /*0140*/  EXIT ;  /* 0x000000000000794d */ /* 0x000fea0003800000 */
.L_x_2:
[----:B------:R-:W-:-:S00]  /*0150*/  BRA `(.L_x_2) ;  /* 0xfffffff000007947 */ /* 0x000fc0000383ffff */
[----:B------:R-:W-:-:S00]  /*0160*/  NOP ;  /* 0x0000000000007918 */ /* 0x000fc00000000000 */
        /* <DEDUP_REMOVED lines=9> */
.L_x_3:
